	.headerflags	@"EF_CUDA_TEXMODE_UNIFIED EF_CUDA_64BIT_ADDRESS EF_CUDA_ACCELERATORS EF_CUDA_SM90 EF_CUDA_VIRTUAL_SM(EF_CUDA_SM90)"
	.elftype	@"ET_EXEC"


//--------------------- .nv.info                  --------------------------
	.section	.nv.info,"",@"SHT_CUDA_INFO"
	.align	4


	//----- nvinfo : EIATTR_REGCOUNT
	.align		4
        /*0000*/ 	.byte	0x04, 0x2f
        /*0002*/ 	.short	(.L_2 - .L_1)
	.align		4
.L_1:
        /*0004*/ 	.word	index@(triton_poi_fused_add_mean_mul_pow_rsqrt_0)
        /*0008*/ 	.word	0x00000014


	//----- nvinfo : EIATTR_MIN_STACK_SIZE
	.align		4
.L_2:
        /*000c*/ 	.byte	0x04, 0x12
        /*000e*/ 	.short	(.L_4 - .L_3)
	.align		4
.L_3:
        /*0010*/ 	.word	index@(triton_poi_fused_add_mean_mul_pow_rsqrt_0)
        /*0014*/ 	.word	0x00000000


	//----- nvinfo : EIATTR_FRAME_SIZE
	.align		4
.L_4:
        /*0018*/ 	.byte	0x04, 0x11
        /*001a*/ 	.short	(.L_6 - .L_5)
	.align		4
.L_5:
        /*001c*/ 	.word	index@(triton_poi_fused_add_mean_mul_pow_rsqrt_0)
        /*0020*/ 	.word	0x00000000


	//----- nvinfo : EIATTR_MIN_STACK_SIZE
	.align		4
.L_6:
        /*0024*/ 	.byte	0x04, 0x12
        /*0026*/ 	.short	(.L_8 - .L_7)
	.align		4
.L_7:
        /*0028*/ 	.word	index@(triton_poi_fused_add_mean_mul_pow_rsqrt_0)
        /*002c*/ 	.word	0x00000000
.L_8:


//--------------------- .nv.info.triton_poi_fused_add_mean_mul_pow_rsqrt_0 --------------------------
	.section	.nv.info.triton_poi_fused_add_mean_mul_pow_rsqrt_0,"",@"SHT_CUDA_INFO"
	.sectionflags	@""
	.align	4


	//----- nvinfo : EIATTR_CUDA_API_VERSION
	.align		4
        /*0000*/ 	.byte	0x04, 0x37
        /*0002*/ 	.short	(.L_10 - .L_9)
.L_9:
        /*0004*/ 	.word	0x0000007c


	//----- nvinfo : EIATTR_KPARAM_INFO
	.align		4
.L_10:
        /*0008*/ 	.byte	0x04, 0x17
        /*000a*/ 	.short	(.L_12 - .L_11)
.L_11:
        /*000c*/ 	.word	0x00000000
        /*0010*/ 	.short	0x0002
        /*0012*/ 	.short	0x0010
        /*0014*/ 	.byte	0x00, 0xf0, 0x11, 0x00


	//----- nvinfo : EIATTR_KPARAM_INFO
	.align		4
.L_12:
        /*0018*/ 	.byte	0x04, 0x17
        /*001a*/ 	.short	(.L_14 - .L_13)
.L_13:
        /*001c*/ 	.word	0x00000000
        /*0020*/ 	.short	0x0001
        /*0022*/ 	.short	0x0008
        /*0024*/ 	.byte	0x00, 0xf4, 0x21, 0x00


	//----- nvinfo : EIATTR_KPARAM_INFO
	.align		4
.L_14:
        /*0028*/ 	.byte	0x04, 0x17
        /*002a*/ 	.short	(.L_16 - .L_15)
.L_15:
        /*002c*/ 	.word	0x00000000
        /*0030*/ 	.short	0x0000
        /*0032*/ 	.short	0x0000
        /*0034*/ 	.byte	0x00, 0xf4, 0x21, 0x00


	//----- nvinfo : EIATTR_SPARSE_MMA_MASK
	.align		4
.L_16:
        /*0038*/ 	.byte	0x03, 0x50
        /*003a*/ 	.short	0x0000


	//----- nvinfo : EIATTR_MAXREG_COUNT
	.align		4
        /*003c*/ 	.byte	0x03, 0x1b
        /*003e*/ 	.short	0x00ff


	//----- nvinfo : EIATTR_EXIT_INSTR_OFFSETS
	.align		4
        /*0040*/ 	.byte	0x04, 0x1c
        /*0042*/ 	.short	(.L_18 - .L_17)


	//   ....[0]....
.L_17:
        /*0044*/ 	.word	0x000002f0


	//   ....[1]....
        /*0048*/ 	.word	0x00000310


	//----- nvinfo : EIATTR_REQNTID
	.align		4
.L_18:
        /*004c*/ 	.byte	0x04, 0x10
        /*004e*/ 	.short	(.L_20 - .L_19)
.L_19:
        /*0050*/ 	.word	0x00000080
        /*0054*/ 	.word	0x00000001
        /*0058*/ 	.word	0x00000001


	//----- nvinfo : EIATTR_CBANK_PARAM_SIZE
	.align		4
.L_20:
        /*005c*/ 	.byte	0x03, 0x19
        /*005e*/ 	.short	0x0014


	//----- nvinfo : EIATTR_PARAM_CBANK
	.align		4
        /*0060*/ 	.byte	0x04, 0x0a
        /*0062*/ 	.short	(.L_22 - .L_21)
	.align		4
.L_21:
        /*0064*/ 	.word	index@(.nv.constant0.triton_poi_fused_add_mean_mul_pow_rsqrt_0)
        /*0068*/ 	.short	0x0210
        /*006a*/ 	.short	0x0014


	//----- nvinfo : EIATTR_SW_WAR
	.align		4
.L_22:
        /*006c*/ 	.byte	0x04, 0x36
        /*006e*/ 	.short	(.L_24 - .L_23)
.L_23:
        /*0070*/ 	.word	0x00000008
.L_24:


//--------------------- .nv.callgraph             --------------------------
	.section	.nv.callgraph,"",@"SHT_CUDA_CALLGRAPH"
	.align	4
	.sectionentsize	8
	.align		4
        /*0000*/ 	.word	0x00000000
	.align		4
        /*0004*/ 	.word	0xffffffff
	.align		4
        /*0008*/ 	.word	0x00000000
	.align		4
        /*000c*/ 	.word	0xfffffffe
	.align		4
        /*0010*/ 	.word	0x00000000
	.align		4
        /*0014*/ 	.word	0xfffffffd
	.align		4
        /*0018*/ 	.word	0x00000000
	.align		4
        /*001c*/ 	.word	0xfffffffc


//--------------------- .nv.constant4             --------------------------
	.section	.nv.constant4,"a",@progbits
	.align	8
	.align		8
.nv.constant4:
        /*0000*/ 	.dword	_$_str


//--------------------- .text.triton_poi_fused_add_mean_mul_pow_rsqrt_0 --------------------------
	.section	.text.triton_poi_fused_add_mean_mul_pow_rsqrt_0,"ax",@progbits
	.align	128
        .global         triton_poi_fused_add_mean_mul_pow_rsqrt_0
        .type           triton_poi_fused_add_mean_mul_pow_rsqrt_0,@function
        .size           triton_poi_fused_add_mean_mul_pow_rsqrt_0,(.L_x_1 - triton_poi_fused_add_mean_mul_pow_rsqrt_0)
        .other          triton_poi_fused_add_mean_mul_pow_rsqrt_0,@"STO_CUDA_ENTRY STV_DEFAULT"
triton_poi_fused_add_mean_mul_pow_rsqrt_0:
.text.triton_poi_fused_add_mean_mul_pow_rsqrt_0:
[----:B------:R-:W0:Y:S01]  /*0000*/  LDC R1, c[0x0][0x28] ;  /* 0x00000a00ff017b82 */ /* 0x000e220000000800 */
[----:B------:R-:W1:Y:S07]  /*0010*/  S2R R0, SR_TID.X ;  /* 0x0000000000007919 */ /* 0x000e6e0000002100 */
[----:B------:R-:W2:Y:S01]  /*0020*/  LDC.64 R2, c[0x0][0x210] ;  /* 0x00008400ff027b82 */ /* 0x000ea20000000a00 */
[----:B------:R-:W-:Y:S01]  /*0030*/  CS2R R10, SRZ ;  /* 0x00000000000a7805 */ /* 0x000fe2000001ff00 */
[----:B------:R-:W-:Y:S01]  /*0040*/  ULDC.64 UR4, c[0x0][0x208] ;  /* 0x0000820000047ab9 */ /* 0x000fe20000000a00 */
[----:B------:R-:W3:Y:S01]  /*0050*/  S2R R7, SR_CTAID.X ;  /* 0x0000000000077919 */ /* 0x000ee20000002500 */
[----:B------:R-:W-:-:S02]  /*0060*/  MOV R6, RZ ;  /* 0x000000ff00067202 */ /* 0x000fc40000000f00 */
[----:B-1----:R-:W-:Y:S02]  /*0070*/  SHF.L.U32 R0, R0, 0x1, RZ ;  /* 0x0000000100007819 */ /* 0x002fe400000006ff */
[----:B---3--:R-:W-:Y:S02]  /*0080*/  SHF.R.S32.HI R4, RZ, 0x17, R7 ;  /* 0x00000017ff047819 */ /* 0x008fe40000011407 */
[----:B------:R-:W-:Y:S02]  /*0090*/  LOP3.LUT R0, R0, 0xfe, RZ, 0xc0, !PT ;  /* 0x000000fe00007812 */ /* 0x000fe400078ec0ff */
[----:B------:R-:W-:Y:S02]  /*00a0*/  SGXT R4, R4, 0x1 ;  /* 0x000000010404781a */ /* 0x000fe40000000200 */
[----:B------:R-:W-:Y:S01]  /*00b0*/  LEA R7, R7, R0, 0x8 ;  /* 0x0000000007077211 */ /* 0x000fe200078e40ff */
[----:B------:R-:W-:-:S03]  /*00c0*/  HFMA2.MMA R0, -RZ, RZ, 0, 0 ;  /* 0x00000000ff007435 */ /* 0x000fc600000001ff */
[----:B------:R-:W-:Y:S02]  /*00d0*/  LEA.HI R4, R4, R7, RZ, 0x2 ;  /* 0x0000000704047211 */ /* 0x000fe400078f10ff */
[----:B------:R-:W-:Y:S02]  /*00e0*/  ISETP.GE.AND P0, PT, R7, 0x100, PT ;  /* 0x000001000700780c */ /* 0x000fe40003f06270 */
[----:B------:R-:W-:-:S05]  /*00f0*/  LOP3.LUT R9, R4, 0xfffffffc, RZ, 0xc0, !PT ;  /* 0xfffffffc04097812 */ /* 0x000fca00078ec0ff */
[----:B--2---:R-:W-:Y:S01]  /*0100*/  IMAD.WIDE R8, R9, 0x4, R2 ;  /* 0x0000000409087825 */ /* 0x004fe200078e0202 */
[----:B------:R-:W-:-:S05]  /*0110*/  CS2R R12, SRZ ;  /* 0x00000000000c7805 */ /* 0x000fca000001ff00 */
[----:B------:R-:W2:Y:S04]  /*0120*/  @!P0 LDG.E.EL R10, desc[UR4][R8.64+0x4] ;  /* 0x00000404080a8981 */ /* 0x000ea8000c2e1900 */
[----:B------:R-:W3:Y:S01]  /*0130*/  @!P0 LDG.E.EL R11, desc[UR4][R8.64+0x4] ;  /* 0x00000404080b8981 */ /* 0x000ee2000c2e1900 */
[----:B------:R-:W-:-:S03]  /*0140*/  CS2R R14, SRZ ;  /* 0x00000000000e7805 */ /* 0x000fc6000001ff00 */
[----:B------:R-:W4:Y:S04]  /*0150*/  @!P0 LDG.E.EL R0, desc[UR4][R8.64] ;  /* 0x0000000408008981 */ /* 0x000f28000c2e1900 */
[----:B------:R-:W5:Y:S04]  /*0160*/  @!P0 LDG.E.EL R6, desc[UR4][R8.64] ;  /* 0x0000000408068981 */ /* 0x000f68000c2e1900 */
[----:B------:R-:W5:Y:S04]  /*0170*/  @!P0 LDG.E.EL R12, desc[UR4][R8.64+0x8] ;  /* 0x00000804080c8981 */ /* 0x000f68000c2e1900 */
[----:B------:R-:W5:Y:S04]  /*0180*/  @!P0 LDG.E.EL R13, desc[UR4][R8.64+0x8] ;  /* 0x00000804080d8981 */ /* 0x000f68000c2e1900 */
[----:B------:R-:W5:Y:S04]  /*0190*/  @!P0 LDG.E.EL R14, desc[UR4][R8.64+0xc] ;  /* 0x00000c04080e8981 */ /* 0x000f68000c2e1900 */
[----:B------:R1:W5:Y:S01]  /*01a0*/  @!P0 LDG.E.EL R15, desc[UR4][R8.64+0xc] ;  /* 0x00000c04080f8981 */ /* 0x000362000c2e1900 */
[----:B------:R-:W-:Y:S01]  /*01b0*/  CS2R R4, SRZ ;  /* 0x0000000000047805 */ /* 0x000fe2000001ff00 */
[----:B------:R-:W-:-:S05]  /*01c0*/  IMAD.WIDE R2, R7, 0x4, R2 ;  /* 0x0000000407027825 */ /* 0x000fca00078e0202 */
[----:B------:R1:W5:Y:S02]  /*01d0*/  @!P0 LDG.E.64 R4, desc[UR4][R2.64] ;  /* 0x0000000402048981 */ /* 0x000364000c1e1b00 */
[----:B-1----:R-:W1:Y:S02]  /*01e0*/  LDC.64 R8, c[0x0][0x218] ;  /* 0x00008600ff087b82 */ /* 0x002e640000000a00 */
[----:B01----:R-:W-:-:S04]  /*01f0*/  IMAD.WIDE R2, R7, 0x4, R8 ;  /* 0x0000000407027825 */ /* 0x003fc800078e0208 */
[----:B--2---:R-:W-:Y:S01]  /*0200*/  FMUL R17, R10, R10 ;  /* 0x0000000a0a117220 */ /* 0x004fe20000400000 */
[----:B---3--:R-:W-:-:S03]  /*0210*/  FMUL R11, R11, R11 ;  /* 0x0000000b0b0b7220 */ /* 0x008fc60000400000 */
[----:B----4-:R-:W-:Y:S01]  /*0220*/  FFMA R17, R0, R0, R17 ;  /* 0x0000000000117223 */ /* 0x010fe20000000011 */
[----:B------:R-:W-:Y:S01]  /*0230*/  HFMA2.MMA R0, -RZ, RZ, 1.625, 0 ;  /* 0x3e800000ff007435 */ /* 0x000fe200000001ff */
[----:B-----5:R-:W-:Y:S02]  /*0240*/  FFMA R6, R6, R6, R11 ;  /* 0x0000000606067223 */ /* 0x020fe4000000000b */
[----:B------:R-:W-:Y:S02]  /*0250*/  FFMA R17, R12, R12, R17 ;  /* 0x0000000c0c117223 */ /* 0x000fe40000000011 */
[----:B------:R-:W-:Y:S02]  /*0260*/  FFMA R6, R13, R13, R6 ;  /* 0x0000000d0d067223 */ /* 0x000fe40000000006 */
[----:B------:R-:W-:Y:S02]  /*0270*/  FFMA R17, R14, R14, R17 ;  /* 0x0000000e0e117223 */ /* 0x000fe40000000011 */
[----:B------:R-:W-:-:S02]  /*0280*/  FFMA R6, R15, R15, R6 ;  /* 0x0000000f0f067223 */ /* 0x000fc40000000006 */
[-C--:B------:R-:W-:Y:S02]  /*0290*/  FFMA R17, R17, R0.reuse, 9.9999999747524270788e-07 ;  /* 0x358637bd11117423 */ /* 0x080fe40000000000 */
[----:B------:R-:W-:-:S04]  /*02a0*/  FFMA R6, R6, R0, 9.9999999747524270788e-07 ;  /* 0x358637bd06067423 */ /* 0x000fc80000000000 */
[----:B------:R-:W0:Y:S08]  /*02b0*/  MUFU.RSQ R17, R17 ;  /* 0x0000001100117308 */ /* 0x000e300000001400 */
[----:B------:R-:W1:Y:S01]  /*02c0*/  MUFU.RSQ R6, R6 ;  /* 0x0000000600067308 */ /* 0x000e620000001400 */
[----:B0-----:R-:W-:Y:S01]  /*02d0*/  FMUL R4, R17, R4 ;  /* 0x0000000411047220 */ /* 0x001fe20000400000 */
[----:B-1----:R-:W-:Y:S01]  /*02e0*/  FMUL R5, R6, R5 ;  /* 0x0000000506057220 */ /* 0x002fe20000400000 */
[----:B------:R-:W-:Y:S06]  /*02f0*/  @P0 EXIT ;  /* 0x000000000000094d */ /* 0x000fec0003800000 */
[----:B------:R-:W-:Y:S01]  /*0300*/  STG.E.64 desc[UR4][R2.64], R4 ;  /* 0x0000000402007986 */ /* 0x000fe2000c101b04 */
[----:B------:R-:W-:Y:S05]  /*0310*/  EXIT ;  /* 0x000000000000794d */ /* 0x000fea0003800000 */
.L_x_0:
[----:B------:R-:W-:-:S00]  /*0320*/  BRA `(.L_x_0) ;  /* 0xfffffffc00fc7947 */ /* 0x000fc0000383ffff */
[----:B------:R-:W-:-:S00]  /*0330*/  NOP ;  /* 0x0000000000007918 */ /* 0x000fc00000000000 */
        /* <DEDUP_REMOVED lines=12> */
.L_x_1:


//--------------------- .nv.global.init           --------------------------
	.section	.nv.global.init,"aw",@progbits
.nv.global.init:
	.type		_$_str,@object
	.size		_$_str,(.L_0 - _$_str)
_$_str:
        /*0000*/ 	.byte	0x5f, 0x5f, 0x43, 0x55, 0x44, 0x41, 0x5f, 0x46, 0x54, 0x5a, 0x00
.L_0:


//--------------------- .nv.constant0.triton_poi_fused_add_mean_mul_pow_rsqrt_0 --------------------------
	.section	.nv.constant0.triton_poi_fused_add_mean_mul_pow_rsqrt_0,"a",@progbits
	.sectionflags	@""
	.align	4
.nv.constant0.triton_poi_fused_add_mean_mul_pow_rsqrt_0:
	.zero		548
